//
// Generated by NVIDIA NVVM Compiler
//
// Compiler Build ID: CL-36424714
// Cuda compilation tools, release 13.0, V13.0.88
// Based on NVVM 20.0.0
//

.version 9.0
.target sm_100
.address_size 64

	// .globl	_Z15BitonicSortCUDAPiiii

.visible .entry _Z15BitonicSortCUDAPiiii(
	.param .u64 .ptr .align 1 _Z15BitonicSortCUDAPiiii_param_0,
	.param .u32 _Z15BitonicSortCUDAPiiii_param_1,
	.param .u32 _Z15BitonicSortCUDAPiiii_param_2,
	.param .u32 _Z15BitonicSortCUDAPiiii_param_3
)
{
	.reg .pred 	%p<7>;
	.reg .b32 	%r<15>;
	.reg .b64 	%rd<7>;

	ld.param.u64 	%rd3, [_Z15BitonicSortCUDAPiiii_param_0];
	ld.param.u32 	%r6, [_Z15BitonicSortCUDAPiiii_param_1];
	ld.param.u32 	%r5, [_Z15BitonicSortCUDAPiiii_param_2];
	ld.param.u32 	%r7, [_Z15BitonicSortCUDAPiiii_param_3];
	mov.u32 	%r8, %tid.x;
	mov.u32 	%r9, %ctaid.x;
	mov.u32 	%r10, %ntid.x;
	mad.lo.s32 	%r1, %r9, %r10, %r8;
	mov.b32 	%r11, 1;
	shl.b32 	%r12, %r11, %r7;
	xor.b32  	%r2, %r12, %r1;
	setp.le.s32 	%p1, %r2, %r1;
	setp.ge.s32 	%p2, %r2, %r6;
	or.pred  	%p3, %p1, %p2;
	@%p3 bra 	$L__BB0_6;
	cvta.to.global.u64 	%rd4, %rd3;
	mul.wide.s32 	%rd5, %r1, 4;
	add.s64 	%rd1, %rd4, %rd5;
	ld.global.u32 	%r3, [%rd1];
	mul.wide.s32 	%rd6, %r2, 4;
	add.s64 	%rd2, %rd4, %rd6;
	ld.global.u32 	%r4, [%rd2];
	shr.u32 	%r13, %r1, %r5;
	and.b32  	%r14, %r13, 1;
	setp.eq.b32 	%p4, %r14, 1;
	@%p4 bra 	$L__BB0_4;
	setp.le.s32 	%p6, %r3, %r4;
	@%p6 bra 	$L__BB0_6;
	st.global.u32 	[%rd1], %r4;
	st.global.u32 	[%rd2], %r3;
	bra.uni 	$L__BB0_6;
$L__BB0_4:
	setp.ge.s32 	%p5, %r3, %r4;
	@%p5 bra 	$L__BB0_6;
	st.global.u32 	[%rd1], %r4;
	st.global.u32 	[%rd2], %r3;
$L__BB0_6:
	bar.sync 	0;
	ret;

}


// ===== COMPILED SASS (sm_100) =====

	.target	sm_100

	.elftype	@"ET_EXEC"


//--------------------- .note.nv.tkinfo           --------------------------
	.section	.note.nv.tkinfo,"",@"SHT_NOTE"
	.sectionflags	@"SHF_NOTE_NV_TKINFO"
	.tkinfo
        /*0018*/ 	.word	0x00000002
        /*0030*/ 	.string	""
        /*0030*/ 	.string	"ptxas"
        /*0030*/ 	.string	"Cuda compilation tools, release 13.0, V13.0.88"
        /*0030*/ 	.string	"Build cuda_13.0.r13.0/compiler.36424714_0"
        /*0030*/ 	.string	"-arch sm_100 -m 64 "



//--------------------- .note.nv.cuinfo           --------------------------
	.section	.note.nv.cuinfo,"",@"SHT_NOTE"
	.sectionflags	@"SHF_NOTE_NV_CUINFO"
        /*0018*/ 	.short	0x0002
        /*001a*/ 	.short	0x0064
        /*001c*/ 	.short	0x0082
	.zero		2


//--------------------- .nv.info                  --------------------------
	.section	.nv.info,"",@"SHT_CUDA_INFO"
	.align	4


	//----- nvinfo : EIATTR_REGCOUNT
	.align		4
        /*0000*/ 	.byte	0x04, 0x2f
        /*0002*/ 	.short	(.L_1 - .L_0)
	.align		4
.L_0:
        /*0004*/ 	.word	index@(_Z15BitonicSortCUDAPiiii)
        /*0008*/ 	.word	0x0000000e


	//----- nvinfo : EIATTR_FRAME_SIZE
	.align		4
.L_1:
        /*000c*/ 	.byte	0x04, 0x11
        /*000e*/ 	.short	(.L_3 - .L_2)
	.align		4
.L_2:
        /*0010*/ 	.word	index@(_Z15BitonicSortCUDAPiiii)
        /*0014*/ 	.word	0x00000000


	//----- nvinfo : EIATTR_MIN_STACK_SIZE
	.align		4
.L_3:
        /*0018*/ 	.byte	0x04, 0x12
        /*001a*/ 	.short	(.L_5 - .L_4)
	.align		4
.L_4:
        /*001c*/ 	.word	index@(_Z15BitonicSortCUDAPiiii)
        /*0020*/ 	.word	0x00000000
.L_5:


//--------------------- .nv.compat                --------------------------
	.section	.nv.compat,"",@"SHT_CUDA_COMPAT_INFO"
	.align	4
        /*0000*/ 	.byte	0x02, 0x09, 0x00, 0x00, 0x02, 0x02, 0x01, 0x00, 0x02, 0x05, 0x05, 0x00, 0x03, 0x07, 0x01, 0x01
        /*0010*/ 	.byte	0x02, 0x03, 0x00, 0x00, 0x02, 0x06, 0x01, 0x00, 0x04, 0x0b, 0x08, 0x00, 0x09, 0x00, 0x00, 0x00
        /*0020*/ 	.byte	0x00, 0x00, 0x00, 0x00


//--------------------- .nv.info._Z15BitonicSortCUDAPiiii --------------------------
	.section	.nv.info._Z15BitonicSortCUDAPiiii,"",@"SHT_CUDA_INFO"
	.sectionflags	@""
	.align	4


	//----- nvinfo : EIATTR_CUDA_API_VERSION
	.align		4
        /*0000*/ 	.byte	0x04, 0x37
        /*0002*/ 	.short	(.L_7 - .L_6)
.L_6:
        /*0004*/ 	.word	0x00000082


	//----- nvinfo : EIATTR_KPARAM_INFO
	.align		4
.L_7:
        /*0008*/ 	.byte	0x04, 0x17
        /*000a*/ 	.short	(.L_9 - .L_8)
.L_8:
        /*000c*/ 	.word	0x00000000
        /*0010*/ 	.short	0x0003
        /*0012*/ 	.short	0x0010
        /*0014*/ 	.byte	0x00, 0xf0, 0x11, 0x00


	//----- nvinfo : EIATTR_KPARAM_INFO
	.align		4
.L_9:
        /*0018*/ 	.byte	0x04, 0x17
        /*001a*/ 	.short	(.L_11 - .L_10)
.L_10:
        /*001c*/ 	.word	0x00000000
        /*0020*/ 	.short	0x0002
        /*0022*/ 	.short	0x000c
        /*0024*/ 	.byte	0x00, 0xf0, 0x11, 0x00


	//----- nvinfo : EIATTR_KPARAM_INFO
	.align		4
.L_11:
        /*0028*/ 	.byte	0x04, 0x17
        /*002a*/ 	.short	(.L_13 - .L_12)
.L_12:
        /*002c*/ 	.word	0x00000000
        /*0030*/ 	.short	0x0001
        /*0032*/ 	.short	0x0008
        /*0034*/ 	.byte	0x00, 0xf0, 0x11, 0x00


	//----- nvinfo : EIATTR_KPARAM_INFO
	.align		4
.L_13:
        /*0038*/ 	.byte	0x04, 0x17
        /*003a*/ 	.short	(.L_15 - .L_14)
.L_14:
        /*003c*/ 	.word	0x00000000
        /*0040*/ 	.short	0x0000
        /*0042*/ 	.short	0x0000
        /*0044*/ 	.byte	0x00, 0xf5, 0x21, 0x00


	//----- nvinfo : EIATTR_SPARSE_MMA_MASK
	.align		4
.L_15:
        /*0048*/ 	.byte	0x03, 0x50
        /*004a*/ 	.short	0x0000


	//----- nvinfo : EIATTR_MAXREG_COUNT
	.align		4
        /*004c*/ 	.byte	0x03, 0x1b
        /*004e*/ 	.short	0x00ff


	//----- nvinfo : EIATTR_NUM_BARRIERS
	.align		4
        /*0050*/ 	.byte	0x02, 0x4c
        /*0052*/ 	.byte	0x01
	.zero		1


	//----- nvinfo : EIATTR_MERCURY_ISA_VERSION
	.align		4
        /*0054*/ 	.byte	0x03, 0x5f
        /*0056*/ 	.short	0x0101


	//----- nvinfo : EIATTR_VRC_CTA_INIT_COUNT
	.align		4
        /*0058*/ 	.byte	0x02, 0x4a
	.zero		1
	.zero		1


	//----- nvinfo : EIATTR_EXIT_INSTR_OFFSETS
	.align		4
        /*005c*/ 	.byte	0x04, 0x1c
        /*005e*/ 	.short	(.L_17 - .L_16)


	//   ....[0]....
.L_16:
        /*0060*/ 	.word	0x000002f0


	//----- nvinfo : EIATTR_CRS_STACK_SIZE
	.align		4
.L_17:
        /*0064*/ 	.byte	0x04, 0x1e
        /*0066*/ 	.short	(.L_19 - .L_18)
.L_18:
        /*0068*/ 	.word	0x00000000


	//----- nvinfo : EIATTR_CBANK_PARAM_SIZE
	.align		4
.L_19:
        /*006c*/ 	.byte	0x03, 0x19
        /*006e*/ 	.short	0x0014


	//----- nvinfo : EIATTR_PARAM_CBANK
	.align		4
        /*0070*/ 	.byte	0x04, 0x0a
        /*0072*/ 	.short	(.L_21 - .L_20)
	.align		4
.L_20:
        /*0074*/ 	.word	index@(.nv.constant0._Z15BitonicSortCUDAPiiii)
        /*0078*/ 	.short	0x0380
        /*007a*/ 	.short	0x0014


	//----- nvinfo : EIATTR_SW_WAR
	.align		4
.L_21:
        /*007c*/ 	.byte	0x04, 0x36
        /*007e*/ 	.short	(.L_23 - .L_22)
.L_22:
        /*0080*/ 	.word	0x00000008
.L_23:


//--------------------- .nv.callgraph             --------------------------
	.section	.nv.callgraph,"",@"SHT_CUDA_CALLGRAPH"
	.align	4
	.sectionentsize	8
	.align		4
        /*0000*/ 	.word	0x00000000
	.align		4
        /*0004*/ 	.word	0xffffffff
	.align		4
        /*0008*/ 	.word	0x00000000
	.align		4
        /*000c*/ 	.word	0xfffffffe
	.align		4
        /*0010*/ 	.word	0x00000000
	.align		4
        /*0014*/ 	.word	0xfffffffd
	.align		4
        /*0018*/ 	.word	0x00000000
	.align		4
        /*001c*/ 	.word	0xfffffffc


//--------------------- .text._Z15BitonicSortCUDAPiiii --------------------------
	.section	.text._Z15BitonicSortCUDAPiiii,"ax",@progbits
	.align	128
        .global         _Z15BitonicSortCUDAPiiii
        .type           _Z15BitonicSortCUDAPiiii,@function
        .size           _Z15BitonicSortCUDAPiiii,(.L_x_4 - _Z15BitonicSortCUDAPiiii)
        .other          _Z15BitonicSortCUDAPiiii,@"STO_CUDA_ENTRY STV_DEFAULT"
_Z15BitonicSortCUDAPiiii:
.text._Z15BitonicSortCUDAPiiii:
[----:B------:R-:W-:Y:S01]  /*0000*/  LDC R1, c[0x0][0x37c] ;  /* 0x0000df00ff017b82 */ /* 0x000fe20000000800 */
[----:B------:R-:W0:Y:S07]  /*0010*/  S2R R7, SR_TID.X ;  /* 0x0000000000077919 */ /* 0x000e2e0000002100 */
[----:B------:R-:W0:Y:S01]  /*0020*/  S2UR UR6, SR_CTAID.X ;  /* 0x00000000000679c3 */ /* 0x000e220000002500 */
[----:B------:R-:W1:Y:S01]  /*0030*/  LDCU UR4, c[0x0][0x390] ;  /* 0x00007200ff0477ac */ /* 0x000e620008000800 */
[----:B------:R-:W-:Y:S01]  /*0040*/  BSSY.RECONVERGENT B0, `(.L_x_0) ;  /* 0x0000029000007945 */ /* 0x000fe20003800200 */
[----:B------:R-:W2:Y:S05]  /*0050*/  LDCU UR7, c[0x0][0x388] ;  /* 0x00007100ff0777ac */ /* 0x000eaa0008000800 */
[----:B------:R-:W0:Y:S01]  /*0060*/  LDC R0, c[0x0][0x360] ;  /* 0x0000d800ff007b82 */ /* 0x000e220000000800 */
[----:B------:R-:W-:-:S02]  /*0070*/  UMOV UR5, 0x1 ;  /* 0x0000000100057882 */ /* 0x000fc40000000000 */
[----:B-1----:R-:W-:Y:S01]  /*0080*/  USHF.L.U32 UR4, UR5, UR4, URZ ;  /* 0x0000000405047299 */ /* 0x002fe200080006ff */
[----:B0-----:R-:W-:-:S05]  /*0090*/  IMAD R7, R0, UR6, R7 ;  /* 0x0000000600077c24 */ /* 0x001fca000f8e0207 */
[----:B------:R-:W-:-:S04]  /*00a0*/  LOP3.LUT R0, R7, UR4, RZ, 0x3c, !PT ;  /* 0x0000000407007c12 */ /* 0x000fc8000f8e3cff */
[----:B--2---:R-:W-:-:S04]  /*00b0*/  ISETP.GE.AND P0, PT, R0, UR7, PT ;  /* 0x0000000700007c0c */ /* 0x004fc8000bf06270 */
[----:B------:R-:W-:-:S13]  /*00c0*/  ISETP.LE.OR P0, PT, R0, R7, P0 ;  /* 0x000000070000720c */ /* 0x000fda0000703670 */
[----:B------:R-:W-:Y:S05]  /*00d0*/  @P0 BRA `(.L_x_1) ;  /* 0x00000000007c0947 */ /* 0x000fea0003800000 */
[----:B------:R-:W0:Y:S08]  /*00e0*/  LDC.64 R10, c[0x0][0x358] ;  /* 0x0000d600ff0a7b82 */ /* 0x000e300000000a00 */
[----:B------:R-:W1:Y:S01]  /*00f0*/  LDC.64 R4, c[0x0][0x380] ;  /* 0x0000e000ff047b82 */ /* 0x000e620000000a00 */
[----:B0-----:R-:W-:Y:S02]  /*0100*/  R2UR UR4, R10 ;  /* 0x000000000a0472ca */ /* 0x001fe400000e0000 */
[----:B------:R-:W-:-:S02]  /*0110*/  R2UR UR5, R11 ;  /* 0x000000000b0572ca */ /* 0x000fc400000e0000 */
[----:B------:R-:W-:Y:S02]  /*0120*/  R2UR UR6, R10 ;  /* 0x000000000a0672ca */ /* 0x000fe400000e0000 */
[----:B------:R-:W-:Y:S01]  /*0130*/  R2UR UR7, R11 ;  /* 0x000000000b0772ca */ /* 0x000fe200000e0000 */
[----:B-1----:R-:W-:-:S04]  /*0140*/  IMAD.WIDE R2, R7, 0x4, R4 ;  /* 0x0000000407027825 */ /* 0x002fc800078e0204 */
[----:B------:R-:W-:-:S04]  /*0150*/  IMAD.WIDE R4, R0, 0x4, R4 ;  /* 0x0000000400047825 */ /* 0x000fc800078e0204 */
[----:B------:R0:W5:Y:S01]  /*0160*/  LDG.E R9, desc[UR4][R2.64] ;  /* 0x0000000402097981 */ /* 0x000162000c1e1900 */
[----:B------:R-:W1:Y:S03]  /*0170*/  LDCU UR4, c[0x0][0x38c] ;  /* 0x00007180ff0477ac */ /* 0x000e660008000800 */
[----:B------:R0:W5:Y:S01]  /*0180*/  LDG.E R0, desc[UR6][R4.64] ;  /* 0x0000000604007981 */ /* 0x000162000c1e1900 */
[----:B-1----:R-:W-:-:S04]  /*0190*/  SHF.R.U32.HI R7, RZ, UR4, R7 ;  /* 0x00000004ff077c19 */ /* 0x002fc80008011607 */
[----:B------:R-:W-:-:S04]  /*01a0*/  LOP3.LUT R7, R7, 0x1, RZ, 0xc0, !PT ;  /* 0x0000000107077812 */ /* 0x000fc800078ec0ff */
[----:B------:R-:W-:-:S13]  /*01b0*/  ISETP.NE.U32.AND P0, PT, R7, 0x1, PT ;  /* 0x000000010700780c */ /* 0x000fda0003f05070 */
[----:B0-----:R-:W-:Y:S05]  /*01c0*/  @!P0 BRA `(.L_x_2) ;  /* 0x0000000000248947 */ /* 0x001fea0003800000 */
[----:B-----5:R-:W-:-:S13]  /*01d0*/  ISETP.GT.AND P0, PT, R9, R0, PT ;  /* 0x000000000900720c */ /* 0x020fda0003f04270 */
[----:B------:R-:W-:Y:S05]  /*01e0*/  @!P0 BRA `(.L_x_1) ;  /* 0x0000000000388947 */ /* 0x000fea0003800000 */
[C---:B------:R-:W-:Y:S02]  /*01f0*/  R2UR UR4, R10.reuse ;  /* 0x000000000a0472ca */ /* 0x040fe400000e0000 */
[C---:B------:R-:W-:Y:S02]  /*0200*/  R2UR UR5, R11.reuse ;  /* 0x000000000b0572ca */ /* 0x040fe400000e0000 */
[----:B------:R-:W-:Y:S02]  /*0210*/  R2UR UR6, R10 ;  /* 0x000000000a0672ca */ /* 0x000fe400000e0000 */
[----:B------:R-:W-:-:S09]  /*0220*/  R2UR UR7, R11 ;  /* 0x000000000b0772ca */ /* 0x000fd200000e0000 */
[----:B------:R0:W-:Y:S04]  /*0230*/  STG.E desc[UR4][R2.64], R0 ;  /* 0x0000000002007986 */ /* 0x0001e8000c101904 */
[----:B------:R0:W-:Y:S01]  /*0240*/  STG.E desc[UR6][R4.64], R9 ;  /* 0x0000000904007986 */ /* 0x0001e2000c101906 */
[----:B------:R-:W-:Y:S05]  /*0250*/  BRA `(.L_x_1) ;  /* 0x00000000001c7947 */ /* 0x000fea0003800000 */
.L_x_2:
[----:B-----5:R-:W-:-:S13]  /*0260*/  ISETP.GE.AND P0, PT, R9, R0, PT ;  /* 0x000000000900720c */ /* 0x020fda0003f06270 */
[C---:B------:R-:W-:Y:S02]  /*0270*/  @!P0 R2UR UR4, R10.reuse ;  /* 0x000000000a0482ca */ /* 0x040fe400000e0000 */
[C---:B------:R-:W-:Y:S02]  /*0280*/  @!P0 R2UR UR5, R11.reuse ;  /* 0x000000000b0582ca */ /* 0x040fe400000e0000 */
[----:B------:R-:W-:Y:S02]  /*0290*/  @!P0 R2UR UR6, R10 ;  /* 0x000000000a0682ca */ /* 0x000fe400000e0000 */
[----:B------:R-:W-:-:S09]  /*02a0*/  @!P0 R2UR UR7, R11 ;  /* 0x000000000b0782ca */ /* 0x000fd200000e0000 */
[----:B------:R1:W-:Y:S04]  /*02b0*/  @!P0 STG.E desc[UR4][R2.64], R0 ;  /* 0x0000000002008986 */ /* 0x0003e8000c101904 */
[----:B------:R1:W-:Y:S02]  /*02c0*/  @!P0 STG.E desc[UR6][R4.64], R9 ;  /* 0x0000000904008986 */ /* 0x0003e4000c101906 */
.L_x_1:
[----:B------:R-:W-:Y:S05]  /*02d0*/  BSYNC.RECONVERGENT B0 ;  /* 0x0000000000007941 */ /* 0x000fea0003800200 */
.L_x_0:
[----:B------:R-:W-:Y:S06]  /*02e0*/  BAR.SYNC.DEFER_BLOCKING 0x0 ;  /* 0x0000000000007b1d */ /* 0x000fec0000010000 */
[----:B------:R-:W-:Y:S05]  /*02f0*/  EXIT ;  /* 0x000000000000794d */ /* 0x000fea0003800000 */
.L_x_3:
[----:B------:R-:W-:-:S00]  /*0300*/  BRA `(.L_x_3) ;  /* 0xfffffffc00fc7947 */ /* 0x000fc0000383ffff */
[----:B------:R-:W-:-:S00]  /*0310*/  NOP ;  /* 0x0000000000007918 */ /* 0x000fc00000000000 */
        /* <DEDUP_REMOVED lines=14> */
.L_x_4:


//--------------------- .nv.shared.reserved.0     --------------------------
	.section	.nv.shared.reserved.0,"aw",@nobits
	.weak		__nv_reservedSMEM_offset_0_alias
	.size		__nv_reservedSMEM_offset_0_alias, 0, 64
	.other		__nv_reservedSMEM_offset_0_alias,@"STO_CUDA_RESERVED_SHARED STV_DEFAULT"
__nv_reservedSMEM_offset_0_alias:
	.zero		0
	.zero		64


//--------------------- .nv.constant0._Z15BitonicSortCUDAPiiii --------------------------
	.section	.nv.constant0._Z15BitonicSortCUDAPiiii,"a",@progbits
	.sectionflags	@""
	.align	4
.nv.constant0._Z15BitonicSortCUDAPiiii:
	.zero		916


//--------------------- SYMBOLS --------------------------

	.type		.nv.reservedSmem.offset0,@object
	.size		.nv.reservedSmem.offset0,0x4
